//
// Generated by NVIDIA NVVM Compiler
//
// Compiler Build ID: CL-36424714
// Cuda compilation tools, release 13.0, V13.0.88
// Based on NVVM 20.0.0
//

.version 9.0
.target sm_100
.address_size 64

	// .globl	_Z12squareKernelPfS_i

.visible .entry _Z12squareKernelPfS_i(
	.param .u64 .ptr .align 1 _Z12squareKernelPfS_i_param_0,
	.param .u64 .ptr .align 1 _Z12squareKernelPfS_i_param_1,
	.param .u32 _Z12squareKernelPfS_i_param_2
)
{
	.reg .pred 	%p<2>;
	.reg .b32 	%r<6>;
	.reg .b32 	%f<3>;
	.reg .b64 	%rd<8>;

	ld.param.u64 	%rd1, [_Z12squareKernelPfS_i_param_0];
	ld.param.u64 	%rd2, [_Z12squareKernelPfS_i_param_1];
	ld.param.u32 	%r2, [_Z12squareKernelPfS_i_param_2];
	mov.u32 	%r3, %ctaid.x;
	mov.u32 	%r4, %ntid.x;
	mov.u32 	%r5, %tid.x;
	mad.lo.s32 	%r1, %r3, %r4, %r5;
	setp.ge.s32 	%p1, %r1, %r2;
	@%p1 bra 	$L__BB0_2;
	cvta.to.global.u64 	%rd3, %rd2;
	cvta.to.global.u64 	%rd4, %rd1;
	mul.wide.s32 	%rd5, %r1, 4;
	add.s64 	%rd6, %rd3, %rd5;
	ld.global.f32 	%f1, [%rd6];
	mul.f32 	%f2, %f1, %f1;
	add.s64 	%rd7, %rd4, %rd5;
	st.global.f32 	[%rd7], %f2;
$L__BB0_2:
	ret;

}


// ===== COMPILED SASS (sm_100) =====

	.target	sm_100

	.elftype	@"ET_EXEC"


//--------------------- .note.nv.tkinfo           --------------------------
	.section	.note.nv.tkinfo,"",@"SHT_NOTE"
	.sectionflags	@"SHF_NOTE_NV_TKINFO"
	.tkinfo
        /*0018*/ 	.word	0x00000002
        /*0030*/ 	.string	""
        /*0030*/ 	.string	"ptxas"
        /*0030*/ 	.string	"Cuda compilation tools, release 13.0, V13.0.88"
        /*0030*/ 	.string	"Build cuda_13.0.r13.0/compiler.36424714_0"
        /*0030*/ 	.string	"-arch sm_100 -m 64 "



//--------------------- .note.nv.cuinfo           --------------------------
	.section	.note.nv.cuinfo,"",@"SHT_NOTE"
	.sectionflags	@"SHF_NOTE_NV_CUINFO"
        /*0018*/ 	.short	0x0002
        /*001a*/ 	.short	0x0064
        /*001c*/ 	.short	0x0082
	.zero		2


//--------------------- .nv.info                  --------------------------
	.section	.nv.info,"",@"SHT_CUDA_INFO"
	.align	4


	//----- nvinfo : EIATTR_REGCOUNT
	.align		4
        /*0000*/ 	.byte	0x04, 0x2f
        /*0002*/ 	.short	(.L_1 - .L_0)
	.align		4
.L_0:
        /*0004*/ 	.word	index@(_Z12squareKernelPfS_i)
        /*0008*/ 	.word	0x0000000a


	//----- nvinfo : EIATTR_FRAME_SIZE
	.align		4
.L_1:
        /*000c*/ 	.byte	0x04, 0x11
        /*000e*/ 	.short	(.L_3 - .L_2)
	.align		4
.L_2:
        /*0010*/ 	.word	index@(_Z12squareKernelPfS_i)
        /*0014*/ 	.word	0x00000000


	//----- nvinfo : EIATTR_MIN_STACK_SIZE
	.align		4
.L_3:
        /*0018*/ 	.byte	0x04, 0x12
        /*001a*/ 	.short	(.L_5 - .L_4)
	.align		4
.L_4:
        /*001c*/ 	.word	index@(_Z12squareKernelPfS_i)
        /*0020*/ 	.word	0x00000000
.L_5:


//--------------------- .nv.compat                --------------------------
	.section	.nv.compat,"",@"SHT_CUDA_COMPAT_INFO"
	.align	4
        /*0000*/ 	.byte	0x02, 0x09, 0x00, 0x00, 0x02, 0x02, 0x01, 0x00, 0x02, 0x05, 0x05, 0x00, 0x03, 0x07, 0x01, 0x01
        /*0010*/ 	.byte	0x02, 0x03, 0x00, 0x00, 0x02, 0x06, 0x01, 0x00, 0x04, 0x0b, 0x08, 0x00, 0x09, 0x00, 0x00, 0x00
        /*0020*/ 	.byte	0x00, 0x00, 0x00, 0x00


//--------------------- .nv.info._Z12squareKernelPfS_i --------------------------
	.section	.nv.info._Z12squareKernelPfS_i,"",@"SHT_CUDA_INFO"
	.sectionflags	@""
	.align	4


	//----- nvinfo : EIATTR_CUDA_API_VERSION
	.align		4
        /*0000*/ 	.byte	0x04, 0x37
        /*0002*/ 	.short	(.L_7 - .L_6)
.L_6:
        /*0004*/ 	.word	0x00000082


	//----- nvinfo : EIATTR_KPARAM_INFO
	.align		4
.L_7:
        /*0008*/ 	.byte	0x04, 0x17
        /*000a*/ 	.short	(.L_9 - .L_8)
.L_8:
        /*000c*/ 	.word	0x00000000
        /*0010*/ 	.short	0x0002
        /*0012*/ 	.short	0x0010
        /*0014*/ 	.byte	0x00, 0xf0, 0x11, 0x00


	//----- nvinfo : EIATTR_KPARAM_INFO
	.align		4
.L_9:
        /*0018*/ 	.byte	0x04, 0x17
        /*001a*/ 	.short	(.L_11 - .L_10)
.L_10:
        /*001c*/ 	.word	0x00000000
        /*0020*/ 	.short	0x0001
        /*0022*/ 	.short	0x0008
        /*0024*/ 	.byte	0x00, 0xf5, 0x21, 0x00


	//----- nvinfo : EIATTR_KPARAM_INFO
	.align		4
.L_11:
        /*0028*/ 	.byte	0x04, 0x17
        /*002a*/ 	.short	(.L_13 - .L_12)
.L_12:
        /*002c*/ 	.word	0x00000000
        /*0030*/ 	.short	0x0000
        /*0032*/ 	.short	0x0000
        /*0034*/ 	.byte	0x00, 0xf5, 0x21, 0x00


	//----- nvinfo : EIATTR_SPARSE_MMA_MASK
	.align		4
.L_13:
        /*0038*/ 	.byte	0x03, 0x50
        /*003a*/ 	.short	0x0000


	//----- nvinfo : EIATTR_MAXREG_COUNT
	.align		4
        /*003c*/ 	.byte	0x03, 0x1b
        /*003e*/ 	.short	0x00ff


	//----- nvinfo : EIATTR_MERCURY_ISA_VERSION
	.align		4
        /*0040*/ 	.byte	0x03, 0x5f
        /*0042*/ 	.short	0x0101


	//----- nvinfo : EIATTR_VRC_CTA_INIT_COUNT
	.align		4
        /*0044*/ 	.byte	0x02, 0x4a
	.zero		1
	.zero		1


	//----- nvinfo : EIATTR_EXIT_INSTR_OFFSETS
	.align		4
        /*0048*/ 	.byte	0x04, 0x1c
        /*004a*/ 	.short	(.L_15 - .L_14)


	//   ....[0]....
.L_14:
        /*004c*/ 	.word	0x00000070


	//   ....[1]....
        /*0050*/ 	.word	0x00000100


	//----- nvinfo : EIATTR_CBANK_PARAM_SIZE
	.align		4
.L_15:
        /*0054*/ 	.byte	0x03, 0x19
        /*0056*/ 	.short	0x0014


	//----- nvinfo : EIATTR_PARAM_CBANK
	.align		4
        /*0058*/ 	.byte	0x04, 0x0a
        /*005a*/ 	.short	(.L_17 - .L_16)
	.align		4
.L_16:
        /*005c*/ 	.word	index@(.nv.constant0._Z12squareKernelPfS_i)
        /*0060*/ 	.short	0x0380
        /*0062*/ 	.short	0x0014


	//----- nvinfo : EIATTR_SW_WAR
	.align		4
.L_17:
        /*0064*/ 	.byte	0x04, 0x36
        /*0066*/ 	.short	(.L_19 - .L_18)
.L_18:
        /*0068*/ 	.word	0x00000008
.L_19:


//--------------------- .nv.callgraph             --------------------------
	.section	.nv.callgraph,"",@"SHT_CUDA_CALLGRAPH"
	.align	4
	.sectionentsize	8
	.align		4
        /*0000*/ 	.word	0x00000000
	.align		4
        /*0004*/ 	.word	0xffffffff
	.align		4
        /*0008*/ 	.word	0x00000000
	.align		4
        /*000c*/ 	.word	0xfffffffe
	.align		4
        /*0010*/ 	.word	0x00000000
	.align		4
        /*0014*/ 	.word	0xfffffffd
	.align		4
        /*0018*/ 	.word	0x00000000
	.align		4
        /*001c*/ 	.word	0xfffffffc


//--------------------- .text._Z12squareKernelPfS_i --------------------------
	.section	.text._Z12squareKernelPfS_i,"ax",@progbits
	.align	128
        .global         _Z12squareKernelPfS_i
        .type           _Z12squareKernelPfS_i,@function
        .size           _Z12squareKernelPfS_i,(.L_x_1 - _Z12squareKernelPfS_i)
        .other          _Z12squareKernelPfS_i,@"STO_CUDA_ENTRY STV_DEFAULT"
_Z12squareKernelPfS_i:
.text._Z12squareKernelPfS_i:
[----:B------:R-:W-:Y:S01]  /*0000*/  LDC R1, c[0x0][0x37c] ;  /* 0x0000df00ff017b82 */ /* 0x000fe20000000800 */
[----:B------:R-:W0:Y:S07]  /*0010*/  S2R R0, SR_TID.X ;  /* 0x0000000000007919 */ /* 0x000e2e0000002100 */
[----:B------:R-:W0:Y:S01]  /*0020*/  S2UR UR4, SR_CTAID.X ;  /* 0x00000000000479c3 */ /* 0x000e220000002500 */
[----:B------:R-:W1:Y:S07]  /*0030*/  LDCU UR5, c[0x0][0x390] ;  /* 0x00007200ff0577ac */ /* 0x000e6e0008000800 */
[----:B------:R-:W0:Y:S02]  /*0040*/  LDC R7, c[0x0][0x360] ;  /* 0x0000d800ff077b82 */ /* 0x000e240000000800 */
[----:B0-----:R-:W-:-:S05]  /*0050*/  IMAD R7, R7, UR4, R0 ;  /* 0x0000000407077c24 */ /* 0x001fca000f8e0200 */
[----:B-1----:R-:W-:-:S13]  /*0060*/  ISETP.GE.AND P0, PT, R7, UR5, PT ;  /* 0x0000000507007c0c */ /* 0x002fda000bf06270 */
[----:B------:R-:W-:Y:S05]  /*0070*/  @P0 EXIT ;  /* 0x000000000000094d */ /* 0x000fea0003800000 */
[----:B------:R-:W0:Y:S01]  /*0080*/  LDC.64 R2, c[0x0][0x388] ;  /* 0x0000e200ff027b82 */ /* 0x000e220000000a00 */
[----:B------:R-:W1:Y:S07]  /*0090*/  LDCU.64 UR4, c[0x0][0x358] ;  /* 0x00006b00ff0477ac */ /* 0x000e6e0008000a00 */
[----:B------:R-:W2:Y:S01]  /*00a0*/  LDC.64 R4, c[0x0][0x380] ;  /* 0x0000e000ff047b82 */ /* 0x000ea20000000a00 */
[----:B0-----:R-:W-:-:S06]  /*00b0*/  IMAD.WIDE R2, R7, 0x4, R2 ;  /* 0x0000000407027825 */ /* 0x001fcc00078e0202 */
[----:B-1----:R-:W3:Y:S01]  /*00c0*/  LDG.E R2, desc[UR4][R2.64] ;  /* 0x0000000402027981 */ /* 0x002ee2000c1e1900 */
[----:B--2---:R-:W-:-:S04]  /*00d0*/  IMAD.WIDE R4, R7, 0x4, R4 ;  /* 0x0000000407047825 */ /* 0x004fc800078e0204 */
[----:B---3--:R-:W-:-:S05]  /*00e0*/  FMUL R7, R2, R2 ;  /* 0x0000000202077220 */ /* 0x008fca0000400000 */
[----:B------:R-:W-:Y:S01]  /*00f0*/  STG.E desc[UR4][R4.64], R7 ;  /* 0x0000000704007986 */ /* 0x000fe2000c101904 */
[----:B------:R-:W-:Y:S05]  /*0100*/  EXIT ;  /* 0x000000000000794d */ /* 0x000fea0003800000 */
.L_x_0:
[----:B------:R-:W-:-:S00]  /*0110*/  BRA `(.L_x_0) ;  /* 0xfffffffc00fc7947 */ /* 0x000fc0000383ffff */
[----:B------:R-:W-:-:S00]  /*0120*/  NOP ;  /* 0x0000000000007918 */ /* 0x000fc00000000000 */
        /* <DEDUP_REMOVED lines=13> */
.L_x_1:


//--------------------- .nv.shared.reserved.0     --------------------------
	.section	.nv.shared.reserved.0,"aw",@nobits
	.weak		__nv_reservedSMEM_offset_0_alias
	.size		__nv_reservedSMEM_offset_0_alias, 0, 64
	.other		__nv_reservedSMEM_offset_0_alias,@"STO_CUDA_RESERVED_SHARED STV_DEFAULT"
__nv_reservedSMEM_offset_0_alias:
	.zero		0
	.zero		64


//--------------------- .nv.constant0._Z12squareKernelPfS_i --------------------------
	.section	.nv.constant0._Z12squareKernelPfS_i,"a",@progbits
	.sectionflags	@""
	.align	4
.nv.constant0._Z12squareKernelPfS_i:
	.zero		916


//--------------------- SYMBOLS --------------------------

	.type		.nv.reservedSmem.offset0,@object
	.size		.nv.reservedSmem.offset0,0x4
